	.target	sm_120a

	.elftype	@"ET_EXEC"


//--------------------- .note.nv.tkinfo           --------------------------
	.section	.note.nv.tkinfo,"",@"SHT_NOTE"
	.sectionflags	@"SHF_NOTE_NV_TKINFO"
	.tkinfo
        /*0018*/ 	.word	0x00000080
        /*0030*/ 	.string	""
        /*0030*/ 	.string	"ptxas"
        /*0030*/ 	.string	"Cuda compilation tools, release 12.8, V12.8.93"
        /*0030*/ 	.string	"Build cuda_12.8.r12.8/compiler.35583870_0"
        /*0030*/ 	.string	"-v  -lineinfo  -arch sm_120a "



//--------------------- .note.nv.cuver            --------------------------
	.section	.note.nv.cuver,"",@"SHT_NOTE"
	.sectionflags	@"SHF_NOTE_NV_CUVER"
        /*0018*/ 	.short	0x0001
        /*001a*/ 	.short	0x0078
        /*001c*/ 	.short	0x0001
        /*001e*/ 	.short	0x0000
        /*0020*/ 	.short	0x0001
        /*0022*/ 	.short	0x0000


//--------------------- .nv.info                  --------------------------
	.section	.nv.info,"",@"SHT_CUDA_INFO"
	.align	4


	//----- nvinfo : EIATTR_REGCOUNT
	.align		4
        /*0000*/ 	.byte	0x04, 0x2f
        /*0002*/ 	.short	(.L_2 - .L_1)
	.align		4
.L_1:
        /*0004*/ 	.word	index@(triton_poi_fused__scaled_mm__to_copy_ones_7)
        /*0008*/ 	.word	0x00000019


	//----- nvinfo : EIATTR_FRAME_SIZE
	.align		4
.L_2:
        /*000c*/ 	.byte	0x04, 0x11
        /*000e*/ 	.short	(.L_4 - .L_3)
	.align		4
.L_3:
        /*0010*/ 	.word	index@(triton_poi_fused__scaled_mm__to_copy_ones_7)
        /*0014*/ 	.word	0x00000000


	//----- nvinfo : EIATTR_MIN_STACK_SIZE
	.align		4
.L_4:
        /*0018*/ 	.byte	0x04, 0x12
        /*001a*/ 	.short	(.L_6 - .L_5)
	.align		4
.L_5:
        /*001c*/ 	.word	index@(triton_poi_fused__scaled_mm__to_copy_ones_7)
        /*0020*/ 	.word	0x00000000
.L_6:


//--------------------- .nv.info.triton_poi_fused__scaled_mm__to_copy_ones_7 --------------------------
	.section	.nv.info.triton_poi_fused__scaled_mm__to_copy_ones_7,"",@"SHT_CUDA_INFO"
	.sectionflags	@""
	.align	4


	//----- nvinfo : EIATTR_CUDA_API_VERSION
	.align		4
        /*0000*/ 	.byte	0x04, 0x37
        /*0002*/ 	.short	(.L_8 - .L_7)
.L_7:
        /*0004*/ 	.word	0x00000080


	//----- nvinfo : EIATTR_KPARAM_INFO
	.align		4
.L_8:
        /*0008*/ 	.byte	0x04, 0x17
        /*000a*/ 	.short	(.L_10 - .L_9)
.L_9:
        /*000c*/ 	.word	0x00000000
        /*0010*/ 	.short	0x0003
        /*0012*/ 	.short	0x0018
        /*0014*/ 	.byte	0x00, 0xf4, 0x21, 0x00


	//----- nvinfo : EIATTR_KPARAM_INFO
	.align		4
.L_10:
        /*0018*/ 	.byte	0x04, 0x17
        /*001a*/ 	.short	(.L_12 - .L_11)
.L_11:
        /*001c*/ 	.word	0x00000000
        /*0020*/ 	.short	0x0002
        /*0022*/ 	.short	0x0010
        /*0024*/ 	.byte	0x00, 0xf0, 0x11, 0x00


	//----- nvinfo : EIATTR_KPARAM_INFO
	.align		4
.L_12:
        /*0028*/ 	.byte	0x04, 0x17
        /*002a*/ 	.short	(.L_14 - .L_13)
.L_13:
        /*002c*/ 	.word	0x00000000
        /*0030*/ 	.short	0x0001
        /*0032*/ 	.short	0x0008
        /*0034*/ 	.byte	0x00, 0xf4, 0x21, 0x00


	//----- nvinfo : EIATTR_KPARAM_INFO
	.align		4
.L_14:
        /*0038*/ 	.byte	0x04, 0x17
        /*003a*/ 	.short	(.L_16 - .L_15)
.L_15:
        /*003c*/ 	.word	0x00000000
        /*0040*/ 	.short	0x0000
        /*0042*/ 	.short	0x0000
        /*0044*/ 	.byte	0x00, 0xf4, 0x21, 0x00


	//----- nvinfo : EIATTR_SPARSE_MMA_MASK
	.align		4
.L_16:
        /*0048*/ 	.byte	0x03, 0x50
        /*004a*/ 	.short	0x0000


	//----- nvinfo : EIATTR_MAXREG_COUNT
	.align		4
        /*004c*/ 	.byte	0x03, 0x1b
        /*004e*/ 	.short	0x00ff


	//----- nvinfo : EIATTR_VRC_CTA_INIT_COUNT
	.align		4
        /*0050*/ 	.byte	0x02, 0x4a
	.zero		1
	.zero		1


	//----- nvinfo : EIATTR_EXIT_INSTR_OFFSETS
	.align		4
        /*0054*/ 	.byte	0x04, 0x1c
        /*0056*/ 	.short	(.L_18 - .L_17)


	//   ....[0]....
.L_17:
        /*0058*/ 	.word	0x00001340


	//----- nvinfo : EIATTR_REQNTID
	.align		4
.L_18:
        /*005c*/ 	.byte	0x04, 0x10
        /*005e*/ 	.short	(.L_20 - .L_19)
.L_19:
        /*0060*/ 	.word	0x00000080
        /*0064*/ 	.word	0x00000001
        /*0068*/ 	.word	0x00000001


	//----- nvinfo : EIATTR_CRS_STACK_SIZE
	.align		4
.L_20:
        /*006c*/ 	.byte	0x04, 0x1e
        /*006e*/ 	.short	(.L_22 - .L_21)
.L_21:
        /*0070*/ 	.word	0x00000000


	//----- nvinfo : EIATTR_CBANK_PARAM_SIZE
	.align		4
.L_22:
        /*0074*/ 	.byte	0x03, 0x19
        /*0076*/ 	.short	0x0020


	//----- nvinfo : EIATTR_PARAM_CBANK
	.align		4
        /*0078*/ 	.byte	0x04, 0x0a
        /*007a*/ 	.short	(.L_24 - .L_23)
	.align		4
.L_23:
        /*007c*/ 	.word	index@(.nv.constant0.triton_poi_fused__scaled_mm__to_copy_ones_7)
        /*0080*/ 	.short	0x0380
        /*0082*/ 	.short	0x0020


	//----- nvinfo : EIATTR_SW_WAR
	.align		4
.L_24:
        /*0084*/ 	.byte	0x04, 0x36
        /*0086*/ 	.short	(.L_26 - .L_25)
.L_25:
        /*0088*/ 	.word	0x00000000
.L_26:


//--------------------- .nv.compat                --------------------------
	.section	.nv.compat,"",@"SHT_CUDA_COMPAT_INFO"
	.align	4
        /*0000*/ 	.byte	0x02, 0x02, 0x02, 0x00, 0x02, 0x05, 0x05, 0x00, 0x02, 0x03, 0x00, 0x00, 0x02, 0x06, 0x01, 0x00


//--------------------- .nv.callgraph             --------------------------
	.section	.nv.callgraph,"",@"SHT_CUDA_CALLGRAPH"
	.align	4
	.sectionentsize	8
	.align		4
        /*0000*/ 	.word	0x00000000
	.align		4
        /*0004*/ 	.word	0xffffffff
	.align		4
        /*0008*/ 	.word	0x00000000
	.align		4
        /*000c*/ 	.word	0xfffffffe
	.align		4
        /*0010*/ 	.word	0x00000000
	.align		4
        /*0014*/ 	.word	0xfffffffd
	.align		4
        /*0018*/ 	.word	0x00000000
	.align		4
        /*001c*/ 	.word	0xfffffffc


//--------------------- .nv.constant4             --------------------------
	.section	.nv.constant4,"a",@progbits
	.align	8
	.align		8
.nv.constant4:
        /*0000*/ 	.dword	_$_str


//--------------------- .text.triton_poi_fused__scaled_mm__to_copy_ones_7 --------------------------
	.section	.text.triton_poi_fused__scaled_mm__to_copy_ones_7,"ax",@progbits
	.align	128
        .global         triton_poi_fused__scaled_mm__to_copy_ones_7
        .type           triton_poi_fused__scaled_mm__to_copy_ones_7,@function
        .size           triton_poi_fused__scaled_mm__to_copy_ones_7,(.L_x_25 - triton_poi_fused__scaled_mm__to_copy_ones_7)
        .other          triton_poi_fused__scaled_mm__to_copy_ones_7,@"STO_CUDA_ENTRY STV_DEFAULT"
triton_poi_fused__scaled_mm__to_copy_ones_7:
.text.triton_poi_fused__scaled_mm__to_copy_ones_7:
[----:B------:R-:W0:Y:S01]  /*0000*/  LDC R1, c[0x0][0x37c] ;  /* 0x0000df00ff017b82 */ /* 0x000e220000000800 */
[----:B------:R-:W1:Y:S07]  /*0010*/  S2R R0, SR_TID.X ;  /* 0x0000000000007919 */ /* 0x000e6e0000002100 */
[----:B------:R-:W2:Y:S01]  /*0020*/  LDC.64 R6, c[0x0][0x380] ;  /* 0x0000e000ff067b82 */ /* 0x000ea20000000a00 */
[----:B------:R-:W3:Y:S01]  /*0030*/  LDCU.64 UR4, c[0x0][0x358] ;  /* 0x00006b00ff0477ac */ /* 0x000ee20008000a00 */
[----:B------:R-:W4:Y:S01]  /*0040*/  S2R R3, SR_CTAID.X ;  /* 0x0000000000037919 */ /* 0x000f220000002500 */
[----:B-1----:R-:W-:-:S04]  /*0050*/  SHF.L.U32 R0, R0, 0x3, RZ ;  /* 0x0000000300007819 */ /* 0x002fc800000006ff */
[----:B------:R-:W-:-:S04]  /*0060*/  LOP3.LUT R0, R0, 0x3f8, RZ, 0xc0, !PT ;  /* 0x000003f800007812 */ /* 0x000fc800078ec0ff */
[----:B----4-:R-:W-:-:S05]  /*0070*/  LEA R2, R3, R0, 0xa ;  /* 0x0000000003027211 */ /* 0x010fca00078e50ff */
[----:B--2---:R-:W-:-:S06]  /*0080*/  IMAD.WIDE R6, R2, 0x2, R6 ;  /* 0x0000000202067825 */ /* 0x004fcc00078e0206 */
[----:B---3--:R-:W2:Y:S01]  /*0090*/  LDG.E.128 R4, desc[UR4][R6.64] ;  /* 0x0000000406047981 */ /* 0x008ea2000c1e1d00 */
[----:B------:R-:W-:Y:S01]  /*00a0*/  BSSY.RECONVERGENT B0, `(.L_x_0) ;  /* 0x0000029000007945 */ /* 0x000fe20003800200 */
[--C-:B--2---:R-:W-:Y:S02]  /*00b0*/  HADD2.F32 R8, -RZ, R4.reuse.H0_H0 ;  /* 0x20000004ff087230 */ /* 0x104fe40000004100 */
[----:B------:R-:W-:Y:S02]  /*00c0*/  HADD2.F32 R4, -RZ, R4.H1_H1 ;  /* 0x30000004ff047230 */ /* 0x000fe40000004100 */
[--C-:B------:R-:W-:Y:S02]  /*00d0*/  HADD2.F32 R10, -RZ, R6.reuse.H1_H1 ;  /* 0x30000006ff0a7230 */ /* 0x100fe40000004100 */
[----:B------:R-:W-:Y:S01]  /*00e0*/  FMUL R9, R8, R8 ;  /* 0x0000000808097220 */ /* 0x000fe20000400000 */
[----:B------:R-:W-:Y:S02]  /*00f0*/  HADD2.F32 R6, -RZ, R6.H0_H0 ;  /* 0x20000006ff067230 */ /* 0x000fe40000004100 */
[----:B------:R-:W-:Y:S01]  /*0100*/  FMUL R11, R4, R4 ;  /* 0x00000004040b7220 */ /* 0x000fe20000400000 */
[----:B------:R-:W-:-:S03]  /*0110*/  FMUL R9, R8, R9 ;  /* 0x0000000908097220 */ /* 0x000fc60000400000 */
[----:B------:R-:W-:Y:S01]  /*0120*/  FMUL R11, R4, R11 ;  /* 0x0000000b040b7220 */ /* 0x000fe20000400000 */
[----:B------:R-:W-:Y:S01]  /*0130*/  FMUL R15, R6, R6 ;  /* 0x00000006060f7220 */ /* 0x000fe20000400000 */
[----:B------:R-:W-:Y:S01]  /*0140*/  FFMA R0, R9, 0.044714998453855514526, R8 ;  /* 0x3d37271309007823 */ /* 0x000fe20000000008 */
[--C-:B------:R-:W-:Y:S02]  /*0150*/  HADD2.F32 R9, -RZ, R5.reuse.H1_H1 ;  /* 0x30000005ff097230 */ /* 0x100fe40000004100 */
[----:B------:R-:W-:Y:S01]  /*0160*/  FFMA R11, R11, 0.044714998453855514526, R4 ;  /* 0x3d3727130b0b7823 */ /* 0x000fe20000000004 */
[----:B------:R-:W-:Y:S02]  /*0170*/  HADD2.F32 R5, -RZ, R5.H0_H0 ;  /* 0x20000005ff057230 */ /* 0x000fe40000004100 */
[----:B------:R-:W-:Y:S01]  /*0180*/  FMUL R16, R0, 0.79788458347320556641 ;  /* 0x3f4c422a00107820 */ /* 0x000fe20000400000 */
[----:B------:R-:W-:Y:S01]  /*0190*/  FMUL R12, R9, R9 ;  /* 0x00000009090c7220 */ /* 0x000fe20000400000 */
[----:B------:R-:W-:-:S02]  /*01a0*/  FMUL R13, R11, 0.79788458347320556641 ;  /* 0x3f4c422a0b0d7820 */ /* 0x000fc40000400000 */
[----:B------:R-:W-:Y:S01]  /*01b0*/  FADD.FTZ R19, |R16|, -RZ ;  /* 0x800000ff10137221 */ /* 0x000fe20000010200 */
[----:B------:R-:W-:Y:S01]  /*01c0*/  FMUL R0, R5, R5 ;  /* 0x0000000505007220 */ /* 0x000fe20000400000 */
[----:B------:R-:W-:-:S03]  /*01d0*/  FMUL R12, R9, R12 ;  /* 0x0000000c090c7220 */ /* 0x000fc60000400000 */
[----:B------:R-:W-:Y:S01]  /*01e0*/  FSETP.GE.AND P0, PT, R19, 0.60000002384185791016, PT ;  /* 0x3f19999a1300780b */ /* 0x000fe20003f06000 */
[----:B------:R-:W-:-:S04]  /*01f0*/  FMUL R0, R5, R0 ;  /* 0x0000000005007220 */ /* 0x000fc80000400000 */
[----:B------:R-:W-:-:S08]  /*0200*/  FFMA R14, R0, 0.044714998453855514526, R5 ;  /* 0x3d372713000e7823 */ /* 0x000fd00000000005 */
[----:B0-----:R-:W-:Y:S05]  /*0210*/  @!P0 BRA `(.L_x_1) ;  /* 0x0000000000288947 */ /* 0x001fea0003800000 */
[C---:B------:R-:W-:Y:S01]  /*0220*/  FMUL R0, R19.reuse, 2.8853900432586669922 ;  /* 0x4038aa3b13007820 */ /* 0x040fe20000400000 */
[----:B------:R-:W-:Y:S01]  /*0230*/  HFMA2 R18, -RZ, RZ, 1.875, 0 ;  /* 0x3f800000ff127431 */ /* 0x000fe200000001ff */
[----:B------:R-:W-:-:S04]  /*0240*/  FSETP.GE.AND P0, PT, R19, 9.010913848876953125, PT ;  /* 0x41102cb41300780b */ /* 0x000fc80003f06000 */
[----:B------:R-:W0:Y:S02]  /*0250*/  MUFU.EX2 R0, R0 ;  /* 0x0000000000007308 */ /* 0x000e240000000800 */
[----:B0-----:R-:W-:-:S06]  /*0260*/  FADD R17, R0, 1 ;  /* 0x3f80000000117421 */ /* 0x001fcc0000000000 */
[----:B------:R-:W0:Y:S02]  /*0270*/  MUFU.RCP R17, R17 ;  /* 0x0000001100117308 */ /* 0x000e240000001000 */
[----:B0-----:R-:W-:-:S05]  /*0280*/  FFMA.FTZ R11, R17, -2, R18 ;  /* 0xc0000000110b7823 */ /* 0x001fca0000010012 */
[----:B------:R-:W-:-:S05]  /*0290*/  FSEL R11, R11, 1, !P0 ;  /* 0x3f8000000b0b7808 */ /* 0x000fca0004000000 */
[----:B------:R-:W-:Y:S01]  /*02a0*/  LOP3.LUT R11, R11, 0x80000000, R16, 0xf8, !PT ;  /* 0x800000000b0b7812 */ /* 0x000fe200078ef810 */
[----:B------:R-:W-:Y:S06]  /*02b0*/  BRA `(.L_x_2) ;  /* 0x00000000001c7947 */ /* 0x000fec0003800000 */
.L_x_1:
[----:B------:R-:W-:Y:S01]  /*02c0*/  MOV R0, 0x3c80f082 ;  /* 0x3c80f08200007802 */ /* 0x000fe20000000f00 */
[----:B------:R-:W-:-:S04]  /*02d0*/  FMUL R11, R16, R16 ;  /* 0x00000010100b7220 */ /* 0x000fc80000400000 */
[----:B------:R-:W-:-:S04]  /*02e0*/  FFMA.FTZ R0, R11, R0, -0.052303962409496307373 ;  /* 0xbd563cae0b007423 */ /* 0x000fc80000010000 */
[----:B------:R-:W-:-:S04]  /*02f0*/  FFMA.FTZ R0, R11, R0, 0.1331529766321182251 ;  /* 0x3e0859410b007423 */ /* 0x000fc80000010000 */
[----:B------:R-:W-:-:S04]  /*0300*/  FFMA.FTZ R0, R11, R0, -0.33332768082618713379 ;  /* 0xbeaaa9ed0b007423 */ /* 0x000fc80000010000 */
[----:B------:R-:W-:-:S04]  /*0310*/  FFMA.FTZ R11, R11, R0, RZ ;  /* 0x000000000b0b7223 */ /* 0x000fc800000100ff */
[----:B------:R-:W-:-:S07]  /*0320*/  FFMA.FTZ R11, R16, R11, R16 ;  /* 0x0000000b100b7223 */ /* 0x000fce0000010010 */
.L_x_2:
[----:B------:R-:W-:Y:S05]  /*0330*/  BSYNC.RECONVERGENT B0 ;  /* 0x0000000000007941 */ /* 0x000fea0003800200 */
.L_x_0:
[----:B------:R-:W-:Y:S01]  /*0340*/  FADD.FTZ R20, |R13|, -RZ ;  /* 0x800000ff0d147221 */ /* 0x000fe20000010200 */
[----:B------:R-:W-:Y:S01]  /*0350*/  BSSY.RECONVERGENT B0, `(.L_x_3) ;  /* 0x0000019000007945 */ /* 0x000fe20003800200 */
[----:B------:R-:W-:Y:S01]  /*0360*/  FMUL R17, R6, R15 ;  /* 0x0000000f06117220 */ /* 0x000fe20000400000 */
[----:B------:R-:W-:Y:S01]  /*0370*/  FFMA R16, R12, 0.044714998453855514526, R9 ;  /* 0x3d3727130c107823 */ /* 0x000fe20000000009 */
[----:B------:R-:W-:Y:S01]  /*0380*/  FMUL R14, R14, 0.79788458347320556641 ;  /* 0x3f4c422a0e0e7820 */ /* 0x000fe20000400000 */
[----:B------:R-:W-:Y:S01]  /*0390*/  FSETP.GE.AND P0, PT, R20, 0.60000002384185791016, PT ;  /* 0x3f19999a1400780b */ /* 0x000fe20003f06000 */
[----:B------:R-:W-:Y:S02]  /*03a0*/  HADD2.F32 R12, -RZ, R7.H0_H0 ;  /* 0x20000007ff0c7230 */ /* 0x000fe40000004100 */
[----:B------:R-:W-:-:S10]  /*03b0*/  FMUL R15, R10, R10 ;  /* 0x0000000a0a0f7220 */ /* 0x000fd40000400000 */
[----:B------:R-:W-:Y:S05]  /*03c0*/  @!P0 BRA `(.L_x_4) ;  /* 0x0000000000288947 */ /* 0x000fea0003800000 */
        /* <DEDUP_REMOVED lines=10> */
.L_x_4:
[----:B------:R-:W-:Y:S01]  /*0470*/  MOV R0, 0x3c80f082 ;  /* 0x3c80f08200007802 */ /* 0x000fe20000000f00 */
[----:B------:R-:W-:-:S04]  /*0480*/  FMUL R19, R13, R13 ;  /* 0x0000000d0d137220 */ /* 0x000fc80000400000 */
[----:B------:R-:W-:-:S04]  /*0490*/  FFMA.FTZ R0, R19, R0, -0.052303962409496307373 ;  /* 0xbd563cae13007423 */ /* 0x000fc80000010000 */
[----:B------:R-:W-:-:S04]  /*04a0*/  FFMA.FTZ R0, R19, R0, 0.1331529766321182251 ;  /* 0x3e08594113007423 */ /* 0x000fc80000010000 */
[----:B------:R-:W-:-:S04]  /*04b0*/  FFMA.FTZ R0, R19, R0, -0.33332768082618713379 ;  /* 0xbeaaa9ed13007423 */ /* 0x000fc80000010000 */
[----:B------:R-:W-:-:S04]  /*04c0*/  FFMA.FTZ R0, R19, R0, RZ ;  /* 0x0000000013007223 */ /* 0x000fc800000100ff */
[----:B------:R-:W-:-:S07]  /*04d0*/  FFMA.FTZ R13, R13, R0, R13 ;  /* 0x000000000d0d7223 */ /* 0x000fce000001000d */
.L_x_5:
[----:B------:R-:W-:Y:S05]  /*04e0*/  BSYNC.RECONVERGENT B0 ;  /* 0x0000000000007941 */ /* 0x000fea0003800200 */
.L_x_3:
[----:B------:R-:W-:Y:S01]  /*04f0*/  FADD.FTZ R20, |R14|, -RZ ;  /* 0x800000ff0e147221 */ /* 0x000fe20000010200 */
[----:B------:R-:W-:Y:S01]  /*0500*/  BSSY.RECONVERGENT B0, `(.L_x_6) ;  /* 0x0000019000007945 */ /* 0x000fe20003800200 */
[----:B------:R-:W-:Y:S01]  /*0510*/  FMUL R19, R10, R15 ;  /* 0x0000000f0a137220 */ /* 0x000fe20000400000 */
[----:B------:R-:W-:Y:S01]  /*0520*/  FFMA R18, R17, 0.044714998453855514526, R6 ;  /* 0x3d37271311127823 */ /* 0x000fe20000000006 */
[----:B------:R-:W-:Y:S01]  /*0530*/  HADD2.F32 R7, -RZ, R7.H1_H1 ;  /* 0x30000007ff077230 */ /* 0x000fe20000004100 */
[----:B------:R-:W-:Y:S01]  /*0540*/  FSETP.GE.AND P0, PT, R20, 0.60000002384185791016, PT ;  /* 0x3f19999a1400780b */ /* 0x000fe20003f06000 */
[----:B------:R-:W-:Y:S01]  /*0550*/  FMUL R15, R16, 0.79788458347320556641 ;  /* 0x3f4c422a100f7820 */ /* 0x000fe20000400000 */
[----:B------:R-:W-:-:S11]  /*0560*/  FMUL R17, R12, R12 ;  /* 0x0000000c0c117220 */ /* 0x000fd60000400000 */
        /* <DEDUP_REMOVED lines=11> */
.L_x_7:
[----:B------:R-:W-:Y:S01]  /*0620*/  MOV R0, 0x3c80f082 ;  /* 0x3c80f08200007802 */ /* 0x000fe20000000f00 */
[----:B------:R-:W-:-:S04]  /*0630*/  FMUL R21, R14, R14 ;  /* 0x0000000e0e157220 */ /* 0x000fc80000400000 */
[----:B------:R-:W-:-:S04]  /*0640*/  FFMA.FTZ R0, R21, R0, -0.052303962409496307373 ;  /* 0xbd563cae15007423 */ /* 0x000fc80000010000 */
[----:B------:R-:W-:-:S04]  /*0650*/  FFMA.FTZ R0, R21, R0, 0.1331529766321182251 ;  /* 0x3e08594115007423 */ /* 0x000fc80000010000 */
[----:B------:R-:W-:-:S04]  /*0660*/  FFMA.FTZ R0, R21, R0, -0.33332768082618713379 ;  /* 0xbeaaa9ed15007423 */ /* 0x000fc80000010000 */
[----:B------:R-:W-:-:S04]  /*0670*/  FFMA.FTZ R21, R21, R0, RZ ;  /* 0x0000000015157223 */ /* 0x000fc800000100ff */
[----:B------:R-:W-:-:S07]  /*0680*/  FFMA.FTZ R14, R14, R21, R14 ;  /* 0x000000150e0e7223 */ /* 0x000fce000001000e */
.L_x_8:
[----:B------:R-:W-:Y:S05]  /*0690*/  BSYNC.RECONVERGENT B0 ;  /* 0x0000000000007941 */ /* 0x000fea0003800200 */
.L_x_6:
[----:B------:R-:W-:Y:S01]  /*06a0*/  FADD.FTZ R22, |R15|, -RZ ;  /* 0x800000ff0f167221 */ /* 0x000fe20000010200 */
[----:B------:R-:W-:Y:S01]  /*06b0*/  BSSY.RECONVERGENT B0, `(.L_x_9) ;  /* 0x0000018000007945 */ /* 0x000fe20003800200 */
[----:B------:R-:W-:Y:S01]  /*06c0*/  FMUL R16, R18, 0.79788458347320556641 ;  /* 0x3f4c422a12107820 */ /* 0x000fe20000400000 */
[----:B------:R-:W-:Y:S01]  /*06d0*/  FMUL R17, R12, R17 ;  /* 0x000000110c117220 */ /* 0x000fe20000400000 */
[----:B------:R-:W-:Y:S01]  /*06e0*/  FFMA R19, R19, 0.044714998453855514526, R10 ;  /* 0x3d37271313137823 */ /* 0x000fe2000000000a */
[----:B------:R-:W-:Y:S01]  /*06f0*/  FSETP.GE.AND P0, PT, R22, 0.60000002384185791016, PT ;  /* 0x3f19999a1600780b */ /* 0x000fe20003f06000 */
[----:B------:R-:W-:-:S12]  /*0700*/  FMUL R18, R7, R7 ;  /* 0x0000000707127220 */ /* 0x000fd80000400000 */
        /* <DEDUP_REMOVED lines=11> */
.L_x_10:
[----:B------:R-:W-:Y:S01]  /*07c0*/  MOV R0, 0x3c80f082 ;  /* 0x3c80f08200007802 */ /* 0x000fe20000000f00 */
[----:B------:R-:W-:-:S04]  /*07d0*/  FMUL R21, R15, R15 ;  /* 0x0000000f0f157220 */ /* 0x000fc80000400000 */
[----:B------:R-:W-:-:S04]  /*07e0*/  FFMA.FTZ R0, R21, R0, -0.052303962409496307373 ;  /* 0xbd563cae15007423 */ /* 0x000fc80000010000 */
[----:B------:R-:W-:-:S04]  /*07f0*/  FFMA.FTZ R0, R21, R0, 0.1331529766321182251 ;  /* 0x3e08594115007423 */ /* 0x000fc80000010000 */
[----:B------:R-:W-:-:S04]  /*0800*/  FFMA.FTZ R0, R21, R0, -0.33332768082618713379 ;  /* 0xbeaaa9ed15007423 */ /* 0x000fc80000010000 */
[----:B------:R-:W-:-:S04]  /*0810*/  FFMA.FTZ R0, R21, R0, RZ ;  /* 0x0000000015007223 */ /* 0x000fc800000100ff */
[----:B------:R-:W-:-:S07]  /*0820*/  FFMA.FTZ R15, R15, R0, R15 ;  /* 0x000000000f0f7223 */ /* 0x000fce000001000f */
.L_x_11:
[----:B------:R-:W-:Y:S05]  /*0830*/  BSYNC.RECONVERGENT B0 ;  /* 0x0000000000007941 */ /* 0x000fea0003800200 */
.L_x_9:
[----:B------:R-:W-:Y:S01]  /*0840*/  FADD.FTZ R21, |R16|, -RZ ;  /* 0x800000ff10157221 */ /* 0x000fe20000010200 */
[----:B------:R-:W-:Y:S01]  /*0850*/  BSSY.RECONVERGENT B0, `(.L_x_12) ;  /* 0x0000017000007945 */ /* 0x000fe20003800200 */
[----:B------:R-:W-:Y:S01]  /*0860*/  FFMA R20, R17, 0.044714998453855514526, R12 ;  /* 0x3d37271311147823 */ /* 0x000fe2000000000c */
[----:B------:R-:W-:Y:S01]  /*0870*/  FMUL R18, R7, R18 ;  /* 0x0000001207127220 */ /* 0x000fe20000400000 */
[----:B------:R-:W-:Y:S01]  /*0880*/  FMUL R17, R19, 0.79788458347320556641 ;  /* 0x3f4c422a13117820 */ /* 0x000fe20000400000 */
[----:B------:R-:W-:-:S13]  /*0890*/  FSETP.GE.AND P0, PT, R21, 0.60000002384185791016, PT ;  /* 0x3f19999a1500780b */ /* 0x000fda0003f06000 */
        /* <DEDUP_REMOVED lines=11> */
.L_x_13:
[----:B------:R-:W-:Y:S01]  /*0950*/  MOV R0, 0x3c80f082 ;  /* 0x3c80f08200007802 */ /* 0x000fe20000000f00 */
[----:B------:R-:W-:-:S04]  /*0960*/  FMUL R19, R16, R16 ;  /* 0x0000001010137220 */ /* 0x000fc80000400000 */
[----:B------:R-:W-:-:S04]  /*0970*/  FFMA.FTZ R0, R19, R0, -0.052303962409496307373 ;  /* 0xbd563cae13007423 */ /* 0x000fc80000010000 */
[----:B------:R-:W-:-:S04]  /*0980*/  FFMA.FTZ R0, R19, R0, 0.1331529766321182251 ;  /* 0x3e08594113007423 */ /* 0x000fc80000010000 */
[----:B------:R-:W-:-:S04]  /*0990*/  FFMA.FTZ R0, R19, R0, -0.33332768082618713379 ;  /* 0xbeaaa9ed13007423 */ /* 0x000fc80000010000 */
[----:B------:R-:W-:-:S04]  /*09a0*/  FFMA.FTZ R19, R19, R0, RZ ;  /* 0x0000000013137223 */ /* 0x000fc800000100ff */
[----:B------:R-:W-:-:S07]  /*09b0*/  FFMA.FTZ R16, R16, R19, R16 ;  /* 0x0000001310107223 */ /* 0x000fce0000010010 */
.L_x_14:
[----:B------:R-:W-:Y:S05]  /*09c0*/  BSYNC.RECONVERGENT B0 ;  /* 0x0000000000007941 */ /* 0x000fea0003800200 */
.L_x_12:
[----:B------:R-:W-:Y:S01]  /*09d0*/  FADD.FTZ R22, |R17|, -RZ ;  /* 0x800000ff11167221 */ /* 0x000fe20000010200 */
[----:B------:R-:W-:Y:S01]  /*09e0*/  BSSY.RECONVERGENT B0, `(.L_x_15) ;  /* 0x0000016000007945 */ /* 0x000fe20003800200 */
[----:B------:R-:W-:Y:S01]  /*09f0*/  FFMA R19, R18, 0.044714998453855514526, R7 ;  /* 0x3d37271312137823 */ /* 0x000fe20000000007 */
[----:B------:R-:W-:Y:S02]  /*0a00*/  FMUL R18, R20, 0.79788458347320556641 ;  /* 0x3f4c422a14127820 */ /* 0x000fe40000400000 */
        /* <DEDUP_REMOVED lines=12> */
.L_x_16:
[----:B------:R-:W-:Y:S01]  /*0ad0*/  MOV R0, 0x3c80f082 ;  /* 0x3c80f08200007802 */ /* 0x000fe20000000f00 */
[----:B------:R-:W-:-:S04]  /*0ae0*/  FMUL R21, R17, R17 ;  /* 0x0000001111157220 */ /* 0x000fc80000400000 */
[----:B------:R-:W-:-:S04]  /*0af0*/  FFMA.FTZ R0, R21, R0, -0.052303962409496307373 ;  /* 0xbd563cae15007423 */ /* 0x000fc80000010000 */
[----:B------:R-:W-:-:S04]  /*0b00*/  FFMA.FTZ R0, R21, R0, 0.1331529766321182251 ;  /* 0x3e08594115007423 */ /* 0x000fc80000010000 */
[----:B------:R-:W-:-:S04]  /*0b10*/  FFMA.FTZ R0, R21, R0, -0.33332768082618713379 ;  /* 0xbeaaa9ed15007423 */ /* 0x000fc80000010000 */
[----:B------:R-:W-:-:S04]  /*0b20*/  FFMA.FTZ R0, R21, R0, RZ ;  /* 0x0000000015007223 */ /* 0x000fc800000100ff */
[----:B------:R-:W-:-:S07]  /*0b30*/  FFMA.FTZ R17, R17, R0, R17 ;  /* 0x0000000011117223 */ /* 0x000fce0000010011 */
.L_x_17:
[----:B------:R-:W-:Y:S05]  /*0b40*/  BSYNC.RECONVERGENT B0 ;  /* 0x0000000000007941 */ /* 0x000fea0003800200 */
.L_x_15:
[----:B------:R-:W-:Y:S01]  /*0b50*/  FADD.FTZ R22, |R18|, -RZ ;  /* 0x800000ff12167221 */ /* 0x000fe20000010200 */
[----:B------:R-:W-:Y:S01]  /*0b60*/  BSSY.RECONVERGENT B0, `(.L_x_18) ;  /* 0x0000015000007945 */ /* 0x000fe20003800200 */
[----:B------:R-:W-:-:S03]  /*0b70*/  FMUL R19, R19, 0.79788458347320556641 ;  /* 0x3f4c422a13137820 */ /* 0x000fc60000400000 */
        /* <DEDUP_REMOVED lines=12> */
.L_x_19:
[----:B------:R-:W-:Y:S01]  /*0c40*/  MOV R0, 0x3c80f082 ;  /* 0x3c80f08200007802 */ /* 0x000fe20000000f00 */
[----:B------:R-:W-:-:S04]  /*0c50*/  FMUL R21, R18, R18 ;  /* 0x0000001212157220 */ /* 0x000fc80000400000 */
[----:B------:R-:W-:-:S04]  /*0c60*/  FFMA.FTZ R0, R21, R0, -0.052303962409496307373 ;  /* 0xbd563cae15007423 */ /* 0x000fc80000010000 */
[----:B------:R-:W-:-:S04]  /*0c70*/  FFMA.FTZ R0, R21, R0, 0.1331529766321182251 ;  /* 0x3e08594115007423 */ /* 0x000fc80000010000 */
[----:B------:R-:W-:-:S04]  /*0c80*/  FFMA.FTZ R0, R21, R0, -0.33332768082618713379 ;  /* 0xbeaaa9ed15007423 */ /* 0x000fc80000010000 */
[----:B------:R-:W-:-:S04]  /*0c90*/  FFMA.FTZ R21, R21, R0, RZ ;  /* 0x0000000015157223 */ /* 0x000fc800000100ff */
[----:B------:R-:W-:-:S07]  /*0ca0*/  FFMA.FTZ R18, R18, R21, R18 ;  /* 0x0000001512127223 */ /* 0x000fce0000010012 */
.L_x_20:
[----:B------:R-:W-:Y:S05]  /*0cb0*/  BSYNC.RECONVERGENT B0 ;  /* 0x0000000000007941 */ /* 0x000fea0003800200 */
.L_x_18:
[----:B------:R-:W-:Y:S01]  /*0cc0*/  FADD.FTZ R22, |R19|, -RZ ;  /* 0x800000ff13167221 */ /* 0x000fe20000010200 */
[----:B------:R-:W-:Y:S01]  /*0cd0*/  BSSY.RECONVERGENT B0, `(.L_x_21) ;  /* 0x0000015000007945 */ /* 0x000fe20003800200 */
[----:B------:R-:W-:-:S03]  /*0ce0*/  SHF.R.S32.HI R3, RZ, 0x1f, R2 ;  /* 0x0000001fff037819 */ /* 0x000fc60000011402 */
        /* <DEDUP_REMOVED lines=12> */
.L_x_22:
[----:B------:R-:W-:Y:S01]  /*0db0*/  MOV R0, 0x3c80f082 ;  /* 0x3c80f08200007802 */ /* 0x000fe20000000f00 */
[----:B------:R-:W-:-:S04]  /*0dc0*/  FMUL R21, R19, R19 ;  /* 0x0000001313157220 */ /* 0x000fc80000400000 */
[----:B------:R-:W-:-:S04]  /*0dd0*/  FFMA.FTZ R0, R21, R0, -0.052303962409496307373 ;  /* 0xbd563cae15007423 */ /* 0x000fc80000010000 */
[----:B------:R-:W-:-:S04]  /*0de0*/  FFMA.FTZ R0, R21, R0, 0.1331529766321182251 ;  /* 0x3e08594115007423 */ /* 0x000fc80000010000 */
[----:B------:R-:W-:-:S04]  /*0df0*/  FFMA.FTZ R0, R21, R0, -0.33332768082618713379 ;  /* 0xbeaaa9ed15007423 */ /* 0x000fc80000010000 */
[----:B------:R-:W-:-:S04]  /*0e00*/  FFMA.FTZ R0, R21, R0, RZ ;  /* 0x0000000015007223 */ /* 0x000fc800000100ff */
[----:B------:R-:W-:-:S07]  /*0e10*/  FFMA.FTZ R19, R19, R0, R19 ;  /* 0x0000000013137223 */ /* 0x000fce0000010013 */
.L_x_23:
[----:B------:R-:W-:Y:S05]  /*0e20*/  BSYNC.RECONVERGENT B0 ;  /* 0x0000000000007941 */ /* 0x000fea0003800200 */
.L_x_21:
[----:B------:R-:W-:Y:S01]  /*0e30*/  FMUL R8, R8, 0.5 ;  /* 0x3f00000008087820 */ /* 0x000fe20000400000 */
[----:B------:R-:W-:Y:S01]  /*0e40*/  FADD R11, R11, 1 ;  /* 0x3f8000000b0b7421 */ /* 0x000fe20000000000 */
[----:B------:R-:W-:Y:S01]  /*0e50*/  FMUL R4, R4, 0.5 ;  /* 0x3f00000004047820 */ /* 0x000fe20000400000 */
[----:B------:R-:W-:Y:S01]  /*0e60*/  FADD R13, R13, 1 ;  /* 0x3f8000000d0d7421 */ /* 0x000fe20000000000 */
[----:B------:R-:W-:Y:S01]  /*0e70*/  FMUL R5, R5, 0.5 ;  /* 0x3f00000005057820 */ /* 0x000fe20000400000 */
[----:B------:R-:W-:Y:S01]  /*0e80*/  FMUL R8, R8, R11 ;  /* 0x0000000b08087220 */ /* 0x000fe20000400000 */
[----:B------:R-:W-:Y:S01]  /*0e90*/  FADD R14, R14, 1 ;  /* 0x3f8000000e0e7421 */ /* 0x000fe20000000000 */
[----:B------:R-:W-:Y:S01]  /*0ea0*/  FMUL R13, R4, R13 ;  /* 0x0000000d040d7220 */ /* 0x000fe20000400000 */
[----:B------:R-:W-:Y:S01]  /*0eb0*/  FMUL R6, R6, 0.5 ;  /* 0x3f00000006067820 */ /* 0x000fe20000400000 */
[----:B------:R-:W-:Y:S01]  /*0ec0*/  FMUL R9, R9, 0.5 ;  /* 0x3f00000009097820 */ /* 0x000fe20000400000 */
[----:B------:R-:W-:Y:S01]  /*0ed0*/  FSETP.GT.AND P1, PT, R8, -448, PT ;  /* 0xc3e000000800780b */ /* 0x000fe20003f24000 */
[----:B------:R-:W-:Y:S01]  /*0ee0*/  FMUL R14, R5, R14 ;  /* 0x0000000e050e7220 */ /* 0x000fe20000400000 */
[----:B------:R-:W-:Y:S01]  /*0ef0*/  FADD R0, R15, 1 ;  /* 0x3f8000000f007421 */ /* 0x000fe20000000000 */
[----:B------:R-:W-:Y:S01]  /*0f00*/  FADD R11, R16, 1 ;  /* 0x3f800000100b7421 */ /* 0x000fe20000000000 */
[----:B------:R-:W-:Y:S01]  /*0f10*/  FSETP.GT.AND P3, PT, R13, -448, PT ;  /* 0xc3e000000d00780b */ /* 0x000fe20003f64000 */
[----:B------:R-:W-:Y:S01]  /*0f20*/  FSETP.NAN.AND P5, PT, R8, R8, PT ;  /* 0x000000080800720b */ /* 0x000fe20003fa8000 */
[----:B------:R-:W-:Y:S01]  /*0f30*/  FSETP.GT.AND P4, PT, R14, -448, PT ;  /* 0xc3e000000e00780b */ /* 0x000fe20003f84000 */
[----:B------:R-:W-:Y:S01]  /*0f40*/  FMUL R9, R9, R0 ;  /* 0x0000000009097220 */ /* 0x000fe20000400000 */
[----:B------:R-:W-:Y:S01]  /*0f50*/  FMUL R6, R6, R11 ;  /* 0x0000000b06067220 */ /* 0x000fe20000400000 */
[----:B------:R-:W-:Y:S01]  /*0f60*/  FMUL R10, R10, 0.5 ;  /* 0x3f0000000a0a7820 */ /* 0x000fe20000400000 */
[----:B------:R-:W-:Y:S01]  /*0f70*/  FADD R17, R17, 1 ;  /* 0x3f80000011117421 */ /* 0x000fe20000000000 */
[----:B------:R-:W-:Y:S01]  /*0f80*/  FMUL R12, R12, 0.5 ;  /* 0x3f0000000c0c7820 */ /* 0x000fe20000400000 */
[----:B------:R-:W-:Y:S01]  /*0f90*/  FADD R5, R18, 1 ;  /* 0x3f80000012057421 */ /* 0x000fe20000000000 */
[----:B------:R-:W-:Y:S01]  /*0fa0*/  FSETP.GT.AND P2, PT, R9, -448, PT ;  /* 0xc3e000000900780b */ /* 0x000fe20003f44000 */
[----:B------:R-:W-:Y:S01]  /*0fb0*/  FSETP.GT.AND P0, PT, R6, -448, PT ;  /* 0xc3e000000600780b */ /* 0x000fe20003f04000 */
[----:B------:R-:W-:Y:S01]  /*0fc0*/  FMUL R17, R10, R17 ;  /* 0x000000110a117220 */ /* 0x000fe20000400000 */
[----:B------:R-:W-:Y:S01]  /*0fd0*/  @!P1 FSEL R8, R8, -448, P5 ;  /* 0xc3e0000008089808 */ /* 0x000fe20002800000 */
[----:B------:R-:W-:Y:S01]  /*0fe0*/  FSETP.NAN.AND P6, PT, R13, R13, PT ;  /* 0x0000000d0d00720b */ /* 0x000fe20003fc8000 */
[----:B------:R-:W-:Y:S01]  /*0ff0*/  FSETP.NAN.AND P5, PT, R14, R14, PT ;  /* 0x0000000e0e00720b */ /* 0x000fe20003fa8000 */
[----:B------:R-:W-:Y:S01]  /*1000*/  FMUL R5, R12, R5 ;  /* 0x000000050c057220 */ /* 0x000fe20000400000 */
[----:B------:R-:W-:Y:S01]  /*1010*/  FMUL R7, R7, 0.5 ;  /* 0x3f00000007077820 */ /* 0x000fe20000400000 */
[----:B------:R-:W-:Y:S01]  /*1020*/  FADD R0, R19, 1 ;  /* 0x3f80000013007421 */ /* 0x000fe20000000000 */
[----:B------:R-:W-:Y:S01]  /*1030*/  FSETP.GT.AND P1, PT, R17, -448, PT ;  /* 0xc3e000001100780b */ /* 0x000fe20003f24000 */
[----:B------:R-:W-:Y:S01]  /*1040*/  @!P3 FSEL R13, R13, -448, P6 ;  /* 0xc3e000000d0db808 */ /* 0x000fe20003000000 */
[----:B------:R-:W-:Y:S01]  /*1050*/  @!P4 FSEL R14, R14, -448, P5 ;  /* 0xc3e000000e0ec808 */ /* 0x000fe20002800000 */
[----:B------:R-:W-:Y:S01]  /*1060*/  FSETP.NAN.AND P6, PT, R9, R9, PT ;  /* 0x000000090900720b */ /* 0x000fe20003fc8000 */
[C---:B------:R-:W-:Y:S01]  /*1070*/  FSETP.NAN.AND P3, PT, R6.reuse, R6, PT ;  /* 0x000000060600720b */ /* 0x040fe20003f68000 */
[----:B------:R-:W-:Y:S01]  /*1080*/  FSETP.GT.AND P5, PT, R5, -448, PT ;  /* 0xc3e000000500780b */ /* 0x000fe20003fa4000 */
[----:B------:R-:W-:Y:S01]  /*1090*/  FMUL R0, R7, R0 ;  /* 0x0000000007007220 */ /* 0x000fe20000400000 */
[----:B------:R-:W0:Y:S01]  /*10a0*/  LDCU.64 UR6, c[0x0][0x388] ;  /* 0x00007100ff0677ac */ /* 0x000e220008000a00 */
[----:B------:R-:W-:Y:S01]  /*10b0*/  @!P2 FSEL R9, R9, -448, P6 ;  /* 0xc3e000000909a808 */ /* 0x000fe20003000000 */
[----:B------:R-:W-:Y:S01]  /*10c0*/  @!P0 FSEL R6, R6, -448, P3 ;  /* 0xc3e0000006068808 */ /* 0x000fe20001800000 */
[----:B------:R-:W-:Y:S01]  /*10d0*/  FSETP.NAN.AND P2, PT, R17, R17, PT ;  /* 0x000000111100720b */ /* 0x000fe20003f48000 */
[----:B------:R-:W-:Y:S01]  /*10e0*/  FSETP.GT.AND P4, PT, R0, -448, PT ;  /* 0xc3e000000000780b */ /* 0x000fe20003f84000 */
[----:B------:R-:W-:Y:S01]  /*10f0*/  FSETP.GEU.AND P0, PT, R8, 448, PT ;  /* 0x43e000000800780b */ /* 0x000fe20003f0e000 */
[----:B------:R-:W-:Y:S01]  /*1100*/  FSETP.NAN.AND P6, PT, R5, R5, PT ;  /* 0x000000050500720b */ /* 0x000fe20003fc8000 */
[----:B------:R-:W-:Y:S01]  /*1110*/  FSETP.NAN.AND P3, PT, R0, R0, PT ;  /* 0x000000000000720b */ /* 0x000fe20003f68000 */
[----:B------:R-:W-:Y:S01]  /*1120*/  @!P1 FSEL R17, R17, -448, P2 ;  /* 0xc3e0000011119808 */ /* 0x000fe20001000000 */
[----:B------:R-:W-:Y:S01]  /*1130*/  FSETP.GEU.AND P1, PT, R13, 448, PT ;  /* 0x43e000000d00780b */ /* 0x000fe20003f2e000 */
[----:B------:R-:W-:Y:S01]  /*1140*/  FSETP.GEU.AND P2, PT, R14, 448, PT ;  /* 0x43e000000e00780b */ /* 0x000fe20003f4e000 */
[----:B------:R-:W-:Y:S01]  /*1150*/  @!P5 FSEL R5, R5, -448, P6 ;  /* 0xc3e000000505d808 */ /* 0x000fe20003000000 */
[----:B------:R-:W-:Y:S01]  /*1160*/  FSETP.NAN.AND P5, PT, R8, R8, PT ;  /* 0x000000080800720b */ /* 0x000fe20003fa8000 */
[----:B------:R-:W-:-:S04]  /*1170*/  FSETP.NAN.AND P6, PT, R13, R13, PT ;  /* 0x0000000d0d00720b */ /* 0x000fc80003fc8000 */
[----:B------:R-:W-:Y:S01]  /*1180*/  @!P4 FSEL R0, R0, -448, P3 ;  /* 0xc3e000000000c808 */ /* 0x000fe20001800000 */
[----:B------:R-:W-:Y:S01]  /*1190*/  @P0 SEL R8, R8, 0x43e00000, P5 ;  /* 0x43e0000008080807 */ /* 0x000fe20002800000 */
[----:B------:R-:W-:Y:S01]  /*11a0*/  FSETP.GEU.AND P4, PT, R9, 448, PT ;  /* 0x43e000000900780b */ /* 0x000fe20003f8e000 */
[----:B------:R-:W-:Y:S01]  /*11b0*/  FSETP.NAN.AND P3, PT, R14, R14, PT ;  /* 0x0000000e0e00720b */ /* 0x000fe20003f68000 */
[----:B------:R-:W-:Y:S01]  /*11c0*/  FSETP.GEU.AND P5, PT, R6, 448, PT ;  /* 0x43e000000600780b */ /* 0x000fe20003fae000 */
[----:B------:R-:W-:Y:S01]  /*11d0*/  @P1 SEL R13, R13, 0x43e00000, P6 ;  /* 0x43e000000d0d1807 */ /* 0x000fe20003000000 */
[----:B------:R-:W-:Y:S01]  /*11e0*/  FSETP.GEU.AND P1, PT, R17, 448, PT ;  /* 0x43e000001100780b */ /* 0x000fe20003f2e000 */
[----:B------:R-:W-:Y:S01]  /*11f0*/  FSETP.GEU.AND P6, PT, R5, 448, PT ;  /* 0x43e000000500780b */ /* 0x000fe20003fce000 */
[----:B------:R-:W-:Y:S01]  /*1200*/  @P2 SEL R14, R14, 0x43e00000, P3 ;  /* 0x43e000000e0e2807 */ /* 0x000fe20001800000 */
[----:B------:R-:W-:Y:S01]  /*1210*/  FSETP.GEU.AND P2, PT, R0, 448, PT ;  /* 0x43e000000000780b */ /* 0x000fe20003f4e000 */
[----:B------:R-:W-:Y:S01]  /*1220*/  FSETP.NAN.AND P0, PT, R9, R9, PT ;  /* 0x000000090900720b */ /* 0x000fe20003f08000 */
[----:B------:R-:W-:Y:S01]  /*1230*/  FSETP.NAN.AND P3, PT, R6, R6, PT ;  /* 0x000000060600720b */ /* 0x000fe20003f68000 */
[----:B------:R-:W-:Y:S01]  /*1240*/  F2FP.SATFINITE.E4M3.F32.PACK_AB_MERGE_C R8, R13, R8, RZ ;  /* 0x000000080d08723e */ /* 0x000fe200048070ff */
[----:B0-----:R-:W-:-:S02]  /*1250*/  IADD.64 R2, R2, UR6 ;  /* 0x0000000602027c35 */ /* 0x001fc4000f8e0200 */
[----:B------:R-:W-:Y:S01]  /*1260*/  @P4 SEL R9, R9, 0x43e00000, P0 ;  /* 0x43e0000009094807 */ /* 0x000fe20000000000 */
[----:B------:R-:W-:Y:S01]  /*1270*/  FSETP.NAN.AND P4, PT, R17, R17, PT ;  /* 0x000000111100720b */ /* 0x000fe20003f88000 */
[----:B------:R-:W-:Y:S01]  /*1280*/  @P5 SEL R6, R6, 0x43e00000, P3 ;  /* 0x43e0000006065807 */ /* 0x000fe20001800000 */
[----:B------:R-:W-:Y:S01]  /*1290*/  FSETP.NAN.AND P0, PT, R5, R5, PT ;  /* 0x000000050500720b */ /* 0x000fe20003f08000 */
[C---:B------:R-:W-:Y:S01]  /*12a0*/  FSETP.NAN.AND P3, PT, R0.reuse, R0, PT ;  /* 0x000000000000720b */ /* 0x040fe20003f68000 */
[----:B------:R-:W-:Y:S01]  /*12b0*/  F2FP.SATFINITE.E4M3.F32.PACK_AB_MERGE_C R9, R9, R14, RZ ;  /* 0x0000000e0909723e */ /* 0x000fe200048070ff */
[----:B------:R-:W-:Y:S02]  /*12c0*/  @P1 SEL R17, R17, 0x43e00000, P4 ;  /* 0x43e0000011111807 */ /* 0x000fe40002000000 */
[----:B------:R-:W-:Y:S01]  /*12d0*/  @P6 SEL R5, R5, 0x43e00000, P0 ;  /* 0x43e0000005056807 */ /* 0x000fe20000000000 */
[----:B------:R-:W-:Y:S01]  /*12e0*/  @P2 SEL R0, R0, 0x43e00000, P3 ;  /* 0x43e0000000002807 */ /* 0x000fe20001800000 */
[----:B------:R-:W-:-:S02]  /*12f0*/  PRMT R4, R8, 0x5410, R9 ;  /* 0x0000541008047816 */ /* 0x000fc40000000009 */
[----:B------:R-:W-:Y:S02]  /*1300*/  F2FP.SATFINITE.E4M3.F32.PACK_AB_MERGE_C R6, R17, R6, RZ ;  /* 0x000000061106723e */ /* 0x000fe400048070ff */
[----:B------:R-:W-:-:S04]  /*1310*/  F2FP.SATFINITE.E4M3.F32.PACK_AB_MERGE_C R5, R0, R5, RZ ;  /* 0x000000050005723e */ /* 0x000fc800048070ff */
[----:B------:R-:W-:-:S05]  /*1320*/  PRMT R5, R6, 0x5410, R5 ;  /* 0x0000541006057816 */ /* 0x000fca0000000005 */
[----:B------:R-:W-:Y:S01]  /*1330*/  STG.E.64 desc[UR4][R2.64], R4 ;  /* 0x0000000402007986 */ /* 0x000fe2000c101b04 */
[----:B------:R-:W-:Y:S05]  /*1340*/  EXIT ;  /* 0x000000000000794d */ /* 0x000fea0003800000 */
.L_x_24:
[----:B------:R-:W-:-:S00]  /*1350*/  BRA `(.L_x_24) ;  /* 0xfffffffc00fc7947 */ /* 0x000fc0000383ffff */
[----:B------:R-:W-:-:S00]  /*1360*/  NOP ;  /* 0x0000000000007918 */ /* 0x000fc00000000000 */
        /* <DEDUP_REMOVED lines=9> */
.L_x_25:


//--------------------- .nv.global.init           --------------------------
	.section	.nv.global.init,"aw",@progbits
.nv.global.init:
	.type		_$_str,@object
	.size		_$_str,(.L_0 - _$_str)
_$_str:
        /*0000*/ 	.byte	0x5f, 0x5f, 0x43, 0x55, 0x44, 0x41, 0x5f, 0x46, 0x54, 0x5a, 0x00
.L_0:


//--------------------- .nv.shared.reserved.0     --------------------------
	.section	.nv.shared.reserved.0,"aw",@nobits
	.weak		__nv_reservedSMEM_offset_0_alias
	.size		__nv_reservedSMEM_offset_0_alias, 0, 64
	.other		__nv_reservedSMEM_offset_0_alias,@"STO_CUDA_RESERVED_SHARED STV_DEFAULT"
__nv_reservedSMEM_offset_0_alias:
	.zero		0
	.zero		64


//--------------------- .nv.constant0.triton_poi_fused__scaled_mm__to_copy_ones_7 --------------------------
	.section	.nv.constant0.triton_poi_fused__scaled_mm__to_copy_ones_7,"a",@progbits
	.sectionflags	@""
	.align	4
.nv.constant0.triton_poi_fused__scaled_mm__to_copy_ones_7:
	.zero		928


//--------------------- SYMBOLS --------------------------

	.type		.nv.reservedSmem.offset0,@object
	.size		.nv.reservedSmem.offset0,0x4
